//
// Generated by NVIDIA NVVM Compiler
//
// Compiler Build ID: CL-36424714
// Cuda compilation tools, release 13.0, V13.0.88
// Based on NVVM 20.0.0
//

.version 9.0
.target sm_100
.address_size 64

	// .globl	_Z10copyKernelPiS_

.visible .entry _Z10copyKernelPiS_(
	.param .u64 .ptr .align 1 _Z10copyKernelPiS__param_0,
	.param .u64 .ptr .align 1 _Z10copyKernelPiS__param_1
)
{
	.reg .b32 	%r<6>;
	.reg .b64 	%rd<8>;

	ld.param.u64 	%rd1, [_Z10copyKernelPiS__param_0];
	ld.param.u64 	%rd2, [_Z10copyKernelPiS__param_1];
	cvta.to.global.u64 	%rd3, %rd2;
	cvta.to.global.u64 	%rd4, %rd1;
	mov.u32 	%r1, %ctaid.x;
	mov.u32 	%r2, %ntid.x;
	mov.u32 	%r3, %tid.x;
	mad.lo.s32 	%r4, %r1, %r2, %r3;
	mul.wide.s32 	%rd5, %r4, 4;
	add.s64 	%rd6, %rd4, %rd5;
	ld.global.u32 	%r5, [%rd6];
	add.s64 	%rd7, %rd3, %rd5;
	st.global.u32 	[%rd7], %r5;
	ret;

}


// ===== COMPILED SASS (sm_100) =====

	.target	sm_100

	.elftype	@"ET_EXEC"


//--------------------- .note.nv.tkinfo           --------------------------
	.section	.note.nv.tkinfo,"",@"SHT_NOTE"
	.sectionflags	@"SHF_NOTE_NV_TKINFO"
	.tkinfo
        /*0018*/ 	.word	0x00000002
        /*0030*/ 	.string	""
        /*0030*/ 	.string	"ptxas"
        /*0030*/ 	.string	"Cuda compilation tools, release 13.0, V13.0.88"
        /*0030*/ 	.string	"Build cuda_13.0.r13.0/compiler.36424714_0"
        /*0030*/ 	.string	"-arch sm_100 -m 64 "



//--------------------- .note.nv.cuinfo           --------------------------
	.section	.note.nv.cuinfo,"",@"SHT_NOTE"
	.sectionflags	@"SHF_NOTE_NV_CUINFO"
        /*0018*/ 	.short	0x0002
        /*001a*/ 	.short	0x0064
        /*001c*/ 	.short	0x0082
	.zero		2


//--------------------- .nv.info                  --------------------------
	.section	.nv.info,"",@"SHT_CUDA_INFO"
	.align	4


	//----- nvinfo : EIATTR_REGCOUNT
	.align		4
        /*0000*/ 	.byte	0x04, 0x2f
        /*0002*/ 	.short	(.L_1 - .L_0)
	.align		4
.L_0:
        /*0004*/ 	.word	index@(_Z10copyKernelPiS_)
        /*0008*/ 	.word	0x0000000a


	//----- nvinfo : EIATTR_FRAME_SIZE
	.align		4
.L_1:
        /*000c*/ 	.byte	0x04, 0x11
        /*000e*/ 	.short	(.L_3 - .L_2)
	.align		4
.L_2:
        /*0010*/ 	.word	index@(_Z10copyKernelPiS_)
        /*0014*/ 	.word	0x00000000


	//----- nvinfo : EIATTR_MIN_STACK_SIZE
	.align		4
.L_3:
        /*0018*/ 	.byte	0x04, 0x12
        /*001a*/ 	.short	(.L_5 - .L_4)
	.align		4
.L_4:
        /*001c*/ 	.word	index@(_Z10copyKernelPiS_)
        /*0020*/ 	.word	0x00000000
.L_5:


//--------------------- .nv.compat                --------------------------
	.section	.nv.compat,"",@"SHT_CUDA_COMPAT_INFO"
	.align	4
        /*0000*/ 	.byte	0x02, 0x09, 0x00, 0x00, 0x02, 0x02, 0x01, 0x00, 0x02, 0x05, 0x05, 0x00, 0x03, 0x07, 0x01, 0x01
        /*0010*/ 	.byte	0x02, 0x03, 0x00, 0x00, 0x02, 0x06, 0x01, 0x00, 0x04, 0x0b, 0x08, 0x00, 0x09, 0x00, 0x00, 0x00
        /*0020*/ 	.byte	0x00, 0x00, 0x00, 0x00


//--------------------- .nv.info._Z10copyKernelPiS_ --------------------------
	.section	.nv.info._Z10copyKernelPiS_,"",@"SHT_CUDA_INFO"
	.sectionflags	@""
	.align	4


	//----- nvinfo : EIATTR_CUDA_API_VERSION
	.align		4
        /*0000*/ 	.byte	0x04, 0x37
        /*0002*/ 	.short	(.L_7 - .L_6)
.L_6:
        /*0004*/ 	.word	0x00000082


	//----- nvinfo : EIATTR_KPARAM_INFO
	.align		4
.L_7:
        /*0008*/ 	.byte	0x04, 0x17
        /*000a*/ 	.short	(.L_9 - .L_8)
.L_8:
        /*000c*/ 	.word	0x00000000
        /*0010*/ 	.short	0x0001
        /*0012*/ 	.short	0x0008
        /*0014*/ 	.byte	0x00, 0xf5, 0x21, 0x00


	//----- nvinfo : EIATTR_KPARAM_INFO
	.align		4
.L_9:
        /*0018*/ 	.byte	0x04, 0x17
        /*001a*/ 	.short	(.L_11 - .L_10)
.L_10:
        /*001c*/ 	.word	0x00000000
        /*0020*/ 	.short	0x0000
        /*0022*/ 	.short	0x0000
        /*0024*/ 	.byte	0x00, 0xf5, 0x21, 0x00


	//----- nvinfo : EIATTR_SPARSE_MMA_MASK
	.align		4
.L_11:
        /*0028*/ 	.byte	0x03, 0x50
        /*002a*/ 	.short	0x0000


	//----- nvinfo : EIATTR_MAXREG_COUNT
	.align		4
        /*002c*/ 	.byte	0x03, 0x1b
        /*002e*/ 	.short	0x00ff


	//----- nvinfo : EIATTR_MERCURY_ISA_VERSION
	.align		4
        /*0030*/ 	.byte	0x03, 0x5f
        /*0032*/ 	.short	0x0101


	//----- nvinfo : EIATTR_VRC_CTA_INIT_COUNT
	.align		4
        /*0034*/ 	.byte	0x02, 0x4a
	.zero		1
	.zero		1


	//----- nvinfo : EIATTR_EXIT_INSTR_OFFSETS
	.align		4
        /*0038*/ 	.byte	0x04, 0x1c
        /*003a*/ 	.short	(.L_13 - .L_12)


	//   ....[0]....
.L_12:
        /*003c*/ 	.word	0x000000c0


	//----- nvinfo : EIATTR_CBANK_PARAM_SIZE
	.align		4
.L_13:
        /*0040*/ 	.byte	0x03, 0x19
        /*0042*/ 	.short	0x0010


	//----- nvinfo : EIATTR_PARAM_CBANK
	.align		4
        /*0044*/ 	.byte	0x04, 0x0a
        /*0046*/ 	.short	(.L_15 - .L_14)
	.align		4
.L_14:
        /*0048*/ 	.word	index@(.nv.constant0._Z10copyKernelPiS_)
        /*004c*/ 	.short	0x0380
        /*004e*/ 	.short	0x0010


	//----- nvinfo : EIATTR_SW_WAR
	.align		4
.L_15:
        /*0050*/ 	.byte	0x04, 0x36
        /*0052*/ 	.short	(.L_17 - .L_16)
.L_16:
        /*0054*/ 	.word	0x00000008
.L_17:


//--------------------- .nv.callgraph             --------------------------
	.section	.nv.callgraph,"",@"SHT_CUDA_CALLGRAPH"
	.align	4
	.sectionentsize	8
	.align		4
        /*0000*/ 	.word	0x00000000
	.align		4
        /*0004*/ 	.word	0xffffffff
	.align		4
        /*0008*/ 	.word	0x00000000
	.align		4
        /*000c*/ 	.word	0xfffffffe
	.align		4
        /*0010*/ 	.word	0x00000000
	.align		4
        /*0014*/ 	.word	0xfffffffd
	.align		4
        /*0018*/ 	.word	0x00000000
	.align		4
        /*001c*/ 	.word	0xfffffffc


//--------------------- .text._Z10copyKernelPiS_  --------------------------
	.section	.text._Z10copyKernelPiS_,"ax",@progbits
	.align	128
        .global         _Z10copyKernelPiS_
        .type           _Z10copyKernelPiS_,@function
        .size           _Z10copyKernelPiS_,(.L_x_1 - _Z10copyKernelPiS_)
        .other          _Z10copyKernelPiS_,@"STO_CUDA_ENTRY STV_DEFAULT"
_Z10copyKernelPiS_:
.text._Z10copyKernelPiS_:
[----:B------:R-:W-:Y:S01]  /*0000*/  LDC R1, c[0x0][0x37c] ;  /* 0x0000df00ff017b82 */ /* 0x000fe20000000800 */
[----:B------:R-:W0:Y:S07]  /*0010*/  S2R R0, SR_TID.X ;  /* 0x0000000000007919 */ /* 0x000e2e0000002100 */
[----:B------:R-:W0:Y:S01]  /*0020*/  S2UR UR6, SR_CTAID.X ;  /* 0x00000000000679c3 */ /* 0x000e220000002500 */
[----:B------:R-:W1:Y:S07]  /*0030*/  LDCU.64 UR4, c[0x0][0x358] ;  /* 0x00006b00ff0477ac */ /* 0x000e6e0008000a00 */
[----:B------:R-:W0:Y:S08]  /*0040*/  LDC R7, c[0x0][0x360] ;  /* 0x0000d800ff077b82 */ /* 0x000e300000000800 */
[----:B------:R-:W2:Y:S08]  /*0050*/  LDC.64 R2, c[0x0][0x380] ;  /* 0x0000e000ff027b82 */ /* 0x000eb00000000a00 */
[----:B------:R-:W3:Y:S01]  /*0060*/  LDC.64 R4, c[0x0][0x388] ;  /* 0x0000e200ff047b82 */ /* 0x000ee20000000a00 */
[----:B0-----:R-:W-:-:S04]  /*0070*/  IMAD R7, R7, UR6, R0 ;  /* 0x0000000607077c24 */ /* 0x001fc8000f8e0200 */
[----:B--2---:R-:W-:-:S06]  /*0080*/  IMAD.WIDE R2, R7, 0x4, R2 ;  /* 0x0000000407027825 */ /* 0x004fcc00078e0202 */
[----:B-1----:R-:W2:Y:S01]  /*0090*/  LDG.E R3, desc[UR4][R2.64] ;  /* 0x0000000402037981 */ /* 0x002ea2000c1e1900 */
[----:B---3--:R-:W-:-:S05]  /*00a0*/  IMAD.WIDE R4, R7, 0x4, R4 ;  /* 0x0000000407047825 */ /* 0x008fca00078e0204 */
[----:B--2---:R-:W-:Y:S01]  /*00b0*/  STG.E desc[UR4][R4.64], R3 ;  /* 0x0000000304007986 */ /* 0x004fe2000c101904 */
[----:B------:R-:W-:Y:S05]  /*00c0*/  EXIT ;  /* 0x000000000000794d */ /* 0x000fea0003800000 */
.L_x_0:
[----:B------:R-:W-:-:S00]  /*00d0*/  BRA `(.L_x_0) ;  /* 0xfffffffc00fc7947 */ /* 0x000fc0000383ffff */
[----:B------:R-:W-:-:S00]  /*00e0*/  NOP ;  /* 0x0000000000007918 */ /* 0x000fc00000000000 */
        /* <DEDUP_REMOVED lines=9> */
.L_x_1:


//--------------------- .nv.shared.reserved.0     --------------------------
	.section	.nv.shared.reserved.0,"aw",@nobits
	.weak		__nv_reservedSMEM_offset_0_alias
	.size		__nv_reservedSMEM_offset_0_alias, 0, 64
	.other		__nv_reservedSMEM_offset_0_alias,@"STO_CUDA_RESERVED_SHARED STV_DEFAULT"
__nv_reservedSMEM_offset_0_alias:
	.zero		0
	.zero		64


//--------------------- .nv.constant0._Z10copyKernelPiS_ --------------------------
	.section	.nv.constant0._Z10copyKernelPiS_,"a",@progbits
	.sectionflags	@""
	.align	4
.nv.constant0._Z10copyKernelPiS_:
	.zero		912


//--------------------- SYMBOLS --------------------------

	.type		.nv.reservedSmem.offset0,@object
	.size		.nv.reservedSmem.offset0,0x4
